//
// Generated by NVIDIA NVVM Compiler
//
// Compiler Build ID: CL-36424714
// Cuda compilation tools, release 13.0, V13.0.88
// Based on NVVM 20.0.0
//

.version 9.0
.target sm_100
.address_size 64

	// .globl	_Z9transposePiS_i

.visible .entry _Z9transposePiS_i(
	.param .u64 .ptr .align 1 _Z9transposePiS_i_param_0,
	.param .u64 .ptr .align 1 _Z9transposePiS_i_param_1,
	.param .u32 _Z9transposePiS_i_param_2
)
{
	.reg .pred 	%p<2>;
	.reg .b32 	%r<12>;
	.reg .b64 	%rd<9>;

	ld.param.u64 	%rd1, [_Z9transposePiS_i_param_0];
	ld.param.u64 	%rd2, [_Z9transposePiS_i_param_1];
	ld.param.u32 	%r2, [_Z9transposePiS_i_param_2];
	mov.u32 	%r3, %ctaid.x;
	mov.u32 	%r4, %ntid.x;
	mov.u32 	%r5, %tid.x;
	mad.lo.s32 	%r1, %r3, %r4, %r5;
	mul.lo.s32 	%r6, %r2, %r2;
	setp.ge.s32 	%p1, %r1, %r6;
	@%p1 bra 	$L__BB0_2;
	cvta.to.global.u64 	%rd3, %rd1;
	cvta.to.global.u64 	%rd4, %rd2;
	div.s32 	%r7, %r1, %r2;
	mul.lo.s32 	%r8, %r7, %r2;
	sub.s32 	%r9, %r1, %r8;
	mad.lo.s32 	%r10, %r9, %r2, %r7;
	mul.wide.s32 	%rd5, %r10, 4;
	add.s64 	%rd6, %rd3, %rd5;
	ld.global.u32 	%r11, [%rd6];
	mul.wide.s32 	%rd7, %r1, 4;
	add.s64 	%rd8, %rd4, %rd7;
	st.global.u32 	[%rd8], %r11;
$L__BB0_2:
	ret;

}
	// .globl	_Z10findRowMinPiS_S_i
.visible .entry _Z10findRowMinPiS_S_i(
	.param .u64 .ptr .align 1 _Z10findRowMinPiS_S_i_param_0,
	.param .u64 .ptr .align 1 _Z10findRowMinPiS_S_i_param_1,
	.param .u64 .ptr .align 1 _Z10findRowMinPiS_S_i_param_2,
	.param .u32 _Z10findRowMinPiS_S_i_param_3
)
{
	.reg .pred 	%p<5>;
	.reg .b32 	%r<25>;
	.reg .b64 	%rd<14>;

	ld.param.u64 	%rd5, [_Z10findRowMinPiS_S_i_param_0];
	ld.param.u64 	%rd6, [_Z10findRowMinPiS_S_i_param_1];
	ld.param.u64 	%rd7, [_Z10findRowMinPiS_S_i_param_2];
	ld.param.u32 	%r12, [_Z10findRowMinPiS_S_i_param_3];
	mov.u32 	%r14, %ctaid.x;
	mov.u32 	%r15, %ntid.x;
	mov.u32 	%r16, %tid.x;
	mad.lo.s32 	%r1, %r14, %r15, %r16;
	setp.lt.s32 	%p1, %r12, 1;
	mov.b32 	%r24, 2147483647;
	@%p1 bra 	$L__BB1_4;
	mul.lo.s32 	%r2, %r12, %r12;
	neg.s32 	%r22, %r12;
	mul.lo.s32 	%r21, %r12, %r1;
	cvta.to.global.u64 	%rd1, %rd5;
	cvta.to.global.u64 	%rd13, %rd7;
	mov.b32 	%r24, 2147483647;
$L__BB1_2:
	setp.ge.s32 	%p2, %r21, %r2;
	@%p2 bra 	$L__BB1_4;
	mul.wide.s32 	%rd8, %r21, 4;
	add.s64 	%rd9, %rd1, %rd8;
	ld.global.u32 	%r18, [%rd9];
	ld.global.u32 	%r19, [%rd13];
	sub.s32 	%r20, %r18, %r19;
	min.s32 	%r24, %r20, %r24;
	add.s32 	%r22, %r22, 1;
	setp.ne.s32 	%p3, %r22, 0;
	add.s64 	%rd13, %rd13, 4;
	add.s32 	%r21, %r21, 1;
	@%p3 bra 	$L__BB1_2;
$L__BB1_4:
	setp.ge.s32 	%p4, %r1, %r12;
	@%p4 bra 	$L__BB1_6;
	cvta.to.global.u64 	%rd10, %rd6;
	mul.wide.s32 	%rd11, %r1, 4;
	add.s64 	%rd12, %rd10, %rd11;
	st.global.u32 	[%rd12], %r24;
$L__BB1_6:
	ret;

}
	// .globl	_Z15subtractFromRowPiS_i
.visible .entry _Z15subtractFromRowPiS_i(
	.param .u64 .ptr .align 1 _Z15subtractFromRowPiS_i_param_0,
	.param .u64 .ptr .align 1 _Z15subtractFromRowPiS_i_param_1,
	.param .u32 _Z15subtractFromRowPiS_i_param_2
)
{
	.reg .pred 	%p<2>;
	.reg .b32 	%r<11>;
	.reg .b64 	%rd<9>;

	ld.param.u64 	%rd1, [_Z15subtractFromRowPiS_i_param_0];
	ld.param.u64 	%rd2, [_Z15subtractFromRowPiS_i_param_1];
	ld.param.u32 	%r2, [_Z15subtractFromRowPiS_i_param_2];
	mov.u32 	%r3, %ctaid.x;
	mov.u32 	%r4, %ntid.x;
	mov.u32 	%r5, %tid.x;
	mad.lo.s32 	%r1, %r3, %r4, %r5;
	mul.lo.s32 	%r6, %r2, %r2;
	setp.ge.s32 	%p1, %r1, %r6;
	@%p1 bra 	$L__BB2_2;
	cvta.to.global.u64 	%rd3, %rd1;
	cvta.to.global.u64 	%rd4, %rd2;
	mul.wide.s32 	%rd5, %r1, 4;
	add.s64 	%rd6, %rd3, %rd5;
	ld.global.u32 	%r7, [%rd6];
	rem.s32 	%r8, %r1, %r2;
	mul.wide.s32 	%rd7, %r8, 4;
	add.s64 	%rd8, %rd4, %rd7;
	ld.global.u32 	%r9, [%rd8];
	sub.s32 	%r10, %r7, %r9;
	st.global.u32 	[%rd6], %r10;
$L__BB2_2:
	ret;

}
	// .globl	_Z15subtractFromColPiS_i
.visible .entry _Z15subtractFromColPiS_i(
	.param .u64 .ptr .align 1 _Z15subtractFromColPiS_i_param_0,
	.param .u64 .ptr .align 1 _Z15subtractFromColPiS_i_param_1,
	.param .u32 _Z15subtractFromColPiS_i_param_2
)
{
	.reg .pred 	%p<2>;
	.reg .b32 	%r<11>;
	.reg .b64 	%rd<9>;

	ld.param.u64 	%rd1, [_Z15subtractFromColPiS_i_param_0];
	ld.param.u64 	%rd2, [_Z15subtractFromColPiS_i_param_1];
	ld.param.u32 	%r2, [_Z15subtractFromColPiS_i_param_2];
	mov.u32 	%r3, %ctaid.x;
	mov.u32 	%r4, %ntid.x;
	mov.u32 	%r5, %tid.x;
	mad.lo.s32 	%r1, %r3, %r4, %r5;
	mul.lo.s32 	%r6, %r2, %r2;
	setp.ge.s32 	%p1, %r1, %r6;
	@%p1 bra 	$L__BB3_2;
	cvta.to.global.u64 	%rd3, %rd1;
	cvta.to.global.u64 	%rd4, %rd2;
	mul.wide.s32 	%rd5, %r1, 4;
	add.s64 	%rd6, %rd3, %rd5;
	ld.global.u32 	%r7, [%rd6];
	div.s32 	%r8, %r1, %r2;
	mul.wide.s32 	%rd7, %r8, 4;
	add.s64 	%rd8, %rd4, %rd7;
	ld.global.u32 	%r9, [%rd8];
	sub.s32 	%r10, %r7, %r9;
	st.global.u32 	[%rd6], %r10;
$L__BB3_2:
	ret;

}


// ===== COMPILED SASS (sm_100) =====

	.target	sm_100

	.elftype	@"ET_EXEC"


//--------------------- .note.nv.tkinfo           --------------------------
	.section	.note.nv.tkinfo,"",@"SHT_NOTE"
	.sectionflags	@"SHF_NOTE_NV_TKINFO"
	.tkinfo
        /*0018*/ 	.word	0x00000002
        /*0030*/ 	.string	""
        /*0030*/ 	.string	"ptxas"
        /*0030*/ 	.string	"Cuda compilation tools, release 13.0, V13.0.88"
        /*0030*/ 	.string	"Build cuda_13.0.r13.0/compiler.36424714_0"
        /*0030*/ 	.string	"-arch sm_100 -m 64 "



//--------------------- .note.nv.cuinfo           --------------------------
	.section	.note.nv.cuinfo,"",@"SHT_NOTE"
	.sectionflags	@"SHF_NOTE_NV_CUINFO"
        /*0018*/ 	.short	0x0002
        /*001a*/ 	.short	0x0064
        /*001c*/ 	.short	0x0082
	.zero		2


//--------------------- .nv.info                  --------------------------
	.section	.nv.info,"",@"SHT_CUDA_INFO"
	.align	4


	//----- nvinfo : EIATTR_REGCOUNT
	.align		4
        /*0000*/ 	.byte	0x04, 0x2f
        /*0002*/ 	.short	(.L_1 - .L_0)
	.align		4
.L_0:
        /*0004*/ 	.word	index@(_Z9transposePiS_i)
        /*0008*/ 	.word	0x0000000c


	//----- nvinfo : EIATTR_FRAME_SIZE
	.align		4
.L_1:
        /*000c*/ 	.byte	0x04, 0x11
        /*000e*/ 	.short	(.L_3 - .L_2)
	.align		4
.L_2:
        /*0010*/ 	.word	index@(_Z9transposePiS_i)
        /*0014*/ 	.word	0x00000000


	//----- nvinfo : EIATTR_REGCOUNT
	.align		4
.L_3:
        /*0018*/ 	.byte	0x04, 0x2f
        /*001a*/ 	.short	(.L_5 - .L_4)
	.align		4
.L_4:
        /*001c*/ 	.word	index@(_Z10findRowMinPiS_S_i)
        /*0020*/ 	.word	0x00000010


	//----- nvinfo : EIATTR_FRAME_SIZE
	.align		4
.L_5:
        /*0024*/ 	.byte	0x04, 0x11
        /*0026*/ 	.short	(.L_7 - .L_6)
	.align		4
.L_6:
        /*0028*/ 	.word	index@(_Z10findRowMinPiS_S_i)
        /*002c*/ 	.word	0x00000000


	//----- nvinfo : EIATTR_REGCOUNT
	.align		4
.L_7:
        /*0030*/ 	.byte	0x04, 0x2f
        /*0032*/ 	.short	(.L_9 - .L_8)
	.align		4
.L_8:
        /*0034*/ 	.word	index@(_Z15subtractFromRowPiS_i)
        /*0038*/ 	.word	0x0000000c


	//----- nvinfo : EIATTR_FRAME_SIZE
	.align		4
.L_9:
        /*003c*/ 	.byte	0x04, 0x11
        /*003e*/ 	.short	(.L_11 - .L_10)
	.align		4
.L_10:
        /*0040*/ 	.word	index@(_Z15subtractFromRowPiS_i)
        /*0044*/ 	.word	0x00000000


	//----- nvinfo : EIATTR_REGCOUNT
	.align		4
.L_11:
        /*0048*/ 	.byte	0x04, 0x2f
        /*004a*/ 	.short	(.L_13 - .L_12)
	.align		4
.L_12:
        /*004c*/ 	.word	index@(_Z15subtractFromColPiS_i)
        /*0050*/ 	.word	0x0000000c


	//----- nvinfo : EIATTR_FRAME_SIZE
	.align		4
.L_13:
        /*0054*/ 	.byte	0x04, 0x11
        /*0056*/ 	.short	(.L_15 - .L_14)
	.align		4
.L_14:
        /*0058*/ 	.word	index@(_Z15subtractFromColPiS_i)
        /*005c*/ 	.word	0x00000000


	//----- nvinfo : EIATTR_MIN_STACK_SIZE
	.align		4
.L_15:
        /*0060*/ 	.byte	0x04, 0x12
        /*0062*/ 	.short	(.L_17 - .L_16)
	.align		4
.L_16:
        /*0064*/ 	.word	index@(_Z15subtractFromColPiS_i)
        /*0068*/ 	.word	0x00000000


	//----- nvinfo : EIATTR_MIN_STACK_SIZE
	.align		4
.L_17:
        /*006c*/ 	.byte	0x04, 0x12
        /*006e*/ 	.short	(.L_19 - .L_18)
	.align		4
.L_18:
        /*0070*/ 	.word	index@(_Z15subtractFromRowPiS_i)
        /*0074*/ 	.word	0x00000000


	//----- nvinfo : EIATTR_MIN_STACK_SIZE
	.align		4
.L_19:
        /*0078*/ 	.byte	0x04, 0x12
        /*007a*/ 	.short	(.L_21 - .L_20)
	.align		4
.L_20:
        /*007c*/ 	.word	index@(_Z10findRowMinPiS_S_i)
        /*0080*/ 	.word	0x00000000


	//----- nvinfo : EIATTR_MIN_STACK_SIZE
	.align		4
.L_21:
        /*0084*/ 	.byte	0x04, 0x12
        /*0086*/ 	.short	(.L_23 - .L_22)
	.align		4
.L_22:
        /*0088*/ 	.word	index@(_Z9transposePiS_i)
        /*008c*/ 	.word	0x00000000
.L_23:


//--------------------- .nv.compat                --------------------------
	.section	.nv.compat,"",@"SHT_CUDA_COMPAT_INFO"
	.align	4
        /*0000*/ 	.byte	0x02, 0x09, 0x00, 0x00, 0x02, 0x02, 0x01, 0x00, 0x02, 0x05, 0x05, 0x00, 0x03, 0x07, 0x01, 0x01
        /*0010*/ 	.byte	0x02, 0x03, 0x00, 0x00, 0x02, 0x06, 0x01, 0x00, 0x04, 0x0b, 0x08, 0x00, 0x09, 0x00, 0x00, 0x00
        /*0020*/ 	.byte	0x00, 0x00, 0x00, 0x00


//--------------------- .nv.info._Z15subtractFromColPiS_i --------------------------
	.section	.nv.info._Z15subtractFromColPiS_i,"",@"SHT_CUDA_INFO"
	.sectionflags	@""
	.align	4


	//----- nvinfo : EIATTR_CUDA_API_VERSION
	.align		4
        /*0000*/ 	.byte	0x04, 0x37
        /*0002*/ 	.short	(.L_25 - .L_24)
.L_24:
        /*0004*/ 	.word	0x00000082


	//----- nvinfo : EIATTR_KPARAM_INFO
	.align		4
.L_25:
        /*0008*/ 	.byte	0x04, 0x17
        /*000a*/ 	.short	(.L_27 - .L_26)
.L_26:
        /*000c*/ 	.word	0x00000000
        /*0010*/ 	.short	0x0002
        /*0012*/ 	.short	0x0010
        /*0014*/ 	.byte	0x00, 0xf0, 0x11, 0x00


	//----- nvinfo : EIATTR_KPARAM_INFO
	.align		4
.L_27:
        /*0018*/ 	.byte	0x04, 0x17
        /*001a*/ 	.short	(.L_29 - .L_28)
.L_28:
        /*001c*/ 	.word	0x00000000
        /*0020*/ 	.short	0x0001
        /*0022*/ 	.short	0x0008
        /*0024*/ 	.byte	0x00, 0xf5, 0x21, 0x00


	//----- nvinfo : EIATTR_KPARAM_INFO
	.align		4
.L_29:
        /*0028*/ 	.byte	0x04, 0x17
        /*002a*/ 	.short	(.L_31 - .L_30)
.L_30:
        /*002c*/ 	.word	0x00000000
        /*0030*/ 	.short	0x0000
        /*0032*/ 	.short	0x0000
        /*0034*/ 	.byte	0x00, 0xf5, 0x21, 0x00


	//----- nvinfo : EIATTR_SPARSE_MMA_MASK
	.align		4
.L_31:
        /*0038*/ 	.byte	0x03, 0x50
        /*003a*/ 	.short	0x0000


	//----- nvinfo : EIATTR_MAXREG_COUNT
	.align		4
        /*003c*/ 	.byte	0x03, 0x1b
        /*003e*/ 	.short	0x00ff


	//----- nvinfo : EIATTR_MERCURY_ISA_VERSION
	.align		4
        /*0040*/ 	.byte	0x03, 0x5f
        /*0042*/ 	.short	0x0101


	//----- nvinfo : EIATTR_VRC_CTA_INIT_COUNT
	.align		4
        /*0044*/ 	.byte	0x02, 0x4a
	.zero		1
	.zero		1


	//----- nvinfo : EIATTR_EXIT_INSTR_OFFSETS
	.align		4
        /*0048*/ 	.byte	0x04, 0x1c
        /*004a*/ 	.short	(.L_33 - .L_32)


	//   ....[0]....
.L_32:
        /*004c*/ 	.word	0x00000080


	//   ....[1]....
        /*0050*/ 	.word	0x00000290


	//----- nvinfo : EIATTR_CBANK_PARAM_SIZE
	.align		4
.L_33:
        /*0054*/ 	.byte	0x03, 0x19
        /*0056*/ 	.short	0x0014


	//----- nvinfo : EIATTR_PARAM_CBANK
	.align		4
        /*0058*/ 	.byte	0x04, 0x0a
        /*005a*/ 	.short	(.L_35 - .L_34)
	.align		4
.L_34:
        /*005c*/ 	.word	index@(.nv.constant0._Z15subtractFromColPiS_i)
        /*0060*/ 	.short	0x0380
        /*0062*/ 	.short	0x0014


	//----- nvinfo : EIATTR_SW_WAR
	.align		4
.L_35:
        /*0064*/ 	.byte	0x04, 0x36
        /*0066*/ 	.short	(.L_37 - .L_36)
.L_36:
        /*0068*/ 	.word	0x00000008
.L_37:


//--------------------- .nv.info._Z15subtractFromRowPiS_i --------------------------
	.section	.nv.info._Z15subtractFromRowPiS_i,"",@"SHT_CUDA_INFO"
	.sectionflags	@""
	.align	4


	//----- nvinfo : EIATTR_CUDA_API_VERSION
	.align		4
        /*0000*/ 	.byte	0x04, 0x37
        /*0002*/ 	.short	(.L_39 - .L_38)
.L_38:
        /*0004*/ 	.word	0x00000082


	//----- nvinfo : EIATTR_KPARAM_INFO
	.align		4
.L_39:
        /*0008*/ 	.byte	0x04, 0x17
        /*000a*/ 	.short	(.L_41 - .L_40)
.L_40:
        /*000c*/ 	.word	0x00000000
        /*0010*/ 	.short	0x0002
        /*0012*/ 	.short	0x0010
        /*0014*/ 	.byte	0x00, 0xf0, 0x11, 0x00


	//----- nvinfo : EIATTR_KPARAM_INFO
	.align		4
.L_41:
        /*0018*/ 	.byte	0x04, 0x17
        /*001a*/ 	.short	(.L_43 - .L_42)
.L_42:
        /*001c*/ 	.word	0x00000000
        /*0020*/ 	.short	0x0001
        /*0022*/ 	.short	0x0008
        /*0024*/ 	.byte	0x00, 0xf5, 0x21, 0x00


	//----- nvinfo : EIATTR_KPARAM_INFO
	.align		4
.L_43:
        /*0028*/ 	.byte	0x04, 0x17
        /*002a*/ 	.short	(.L_45 - .L_44)
.L_44:
        /*002c*/ 	.word	0x00000000
        /*0030*/ 	.short	0x0000
        /*0032*/ 	.short	0x0000
        /*0034*/ 	.byte	0x00, 0xf5, 0x21, 0x00


	//----- nvinfo : EIATTR_SPARSE_MMA_MASK
	.align		4
.L_45:
        /*0038*/ 	.byte	0x03, 0x50
        /*003a*/ 	.short	0x0000


	//----- nvinfo : EIATTR_MAXREG_COUNT
	.align		4
        /*003c*/ 	.byte	0x03, 0x1b
        /*003e*/ 	.short	0x00ff


	//----- nvinfo : EIATTR_MERCURY_ISA_VERSION
	.align		4
        /*0040*/ 	.byte	0x03, 0x5f
        /*0042*/ 	.short	0x0101


	//----- nvinfo : EIATTR_VRC_CTA_INIT_COUNT
	.align		4
        /*0044*/ 	.byte	0x02, 0x4a
	.zero		1
	.zero		1


	//----- nvinfo : EIATTR_EXIT_INSTR_OFFSETS
	.align		4
        /*0048*/ 	.byte	0x04, 0x1c
        /*004a*/ 	.short	(.L_47 - .L_46)


	//   ....[0]....
.L_46:
        /*004c*/ 	.word	0x00000080


	//   ....[1]....
        /*0050*/ 	.word	0x00000270


	//----- nvinfo : EIATTR_CBANK_PARAM_SIZE
	.align		4
.L_47:
        /*0054*/ 	.byte	0x03, 0x19
        /*0056*/ 	.short	0x0014


	//----- nvinfo : EIATTR_PARAM_CBANK
	.align		4
        /*0058*/ 	.byte	0x04, 0x0a
        /*005a*/ 	.short	(.L_49 - .L_48)
	.align		4
.L_48:
        /*005c*/ 	.word	index@(.nv.constant0._Z15subtractFromRowPiS_i)
        /*0060*/ 	.short	0x0380
        /*0062*/ 	.short	0x0014


	//----- nvinfo : EIATTR_SW_WAR
	.align		4
.L_49:
        /*0064*/ 	.byte	0x04, 0x36
        /*0066*/ 	.short	(.L_51 - .L_50)
.L_50:
        /*0068*/ 	.word	0x00000008
.L_51:


//--------------------- .nv.info._Z10findRowMinPiS_S_i --------------------------
	.section	.nv.info._Z10findRowMinPiS_S_i,"",@"SHT_CUDA_INFO"
	.sectionflags	@""
	.align	4


	//----- nvinfo : EIATTR_CUDA_API_VERSION
	.align		4
        /*0000*/ 	.byte	0x04, 0x37
        /*0002*/ 	.short	(.L_53 - .L_52)
.L_52:
        /*0004*/ 	.word	0x00000082


	//----- nvinfo : EIATTR_KPARAM_INFO
	.align		4
.L_53:
        /*0008*/ 	.byte	0x04, 0x17
        /*000a*/ 	.short	(.L_55 - .L_54)
.L_54:
        /*000c*/ 	.word	0x00000000
        /*0010*/ 	.short	0x0003
        /*0012*/ 	.short	0x0018
        /*0014*/ 	.byte	0x00, 0xf0, 0x11, 0x00


	//----- nvinfo : EIATTR_KPARAM_INFO
	.align		4
.L_55:
        /*0018*/ 	.byte	0x04, 0x17
        /*001a*/ 	.short	(.L_57 - .L_56)
.L_56:
        /*001c*/ 	.word	0x00000000
        /*0020*/ 	.short	0x0002
        /*0022*/ 	.short	0x0010
        /*0024*/ 	.byte	0x00, 0xf5, 0x21, 0x00


	//----- nvinfo : EIATTR_KPARAM_INFO
	.align		4
.L_57:
        /*0028*/ 	.byte	0x04, 0x17
        /*002a*/ 	.short	(.L_59 - .L_58)
.L_58:
        /*002c*/ 	.word	0x00000000
        /*0030*/ 	.short	0x0001
        /*0032*/ 	.short	0x0008
        /*0034*/ 	.byte	0x00, 0xf5, 0x21, 0x00


	//----- nvinfo : EIATTR_KPARAM_INFO
	.align		4
.L_59:
        /*0038*/ 	.byte	0x04, 0x17
        /*003a*/ 	.short	(.L_61 - .L_60)
.L_60:
        /*003c*/ 	.word	0x00000000
        /*0040*/ 	.short	0x0000
        /*0042*/ 	.short	0x0000
        /*0044*/ 	.byte	0x00, 0xf5, 0x21, 0x00


	//----- nvinfo : EIATTR_SPARSE_MMA_MASK
	.align		4
.L_61:
        /*0048*/ 	.byte	0x03, 0x50
        /*004a*/ 	.short	0x0000


	//----- nvinfo : EIATTR_MAXREG_COUNT
	.align		4
        /*004c*/ 	.byte	0x03, 0x1b
        /*004e*/ 	.short	0x00ff


	//----- nvinfo : EIATTR_MERCURY_ISA_VERSION
	.align		4
        /*0050*/ 	.byte	0x03, 0x5f
        /*0052*/ 	.short	0x0101


	//----- nvinfo : EIATTR_VRC_CTA_INIT_COUNT
	.align		4
        /*0054*/ 	.byte	0x02, 0x4a
	.zero		1
	.zero		1


	//----- nvinfo : EIATTR_EXIT_INSTR_OFFSETS
	.align		4
        /*0058*/ 	.byte	0x04, 0x1c
        /*005a*/ 	.short	(.L_63 - .L_62)


	//   ....[0]....
.L_62:
        /*005c*/ 	.word	0x00000240


	//   ....[1]....
        /*0060*/ 	.word	0x00000280


	//----- nvinfo : EIATTR_CRS_STACK_SIZE
	.align		4
.L_63:
        /*0064*/ 	.byte	0x04, 0x1e
        /*0066*/ 	.short	(.L_65 - .L_64)
.L_64:
        /*0068*/ 	.word	0x00000000


	//----- nvinfo : EIATTR_CBANK_PARAM_SIZE
	.align		4
.L_65:
        /*006c*/ 	.byte	0x03, 0x19
        /*006e*/ 	.short	0x001c


	//----- nvinfo : EIATTR_PARAM_CBANK
	.align		4
        /*0070*/ 	.byte	0x04, 0x0a
        /*0072*/ 	.short	(.L_67 - .L_66)
	.align		4
.L_66:
        /*0074*/ 	.word	index@(.nv.constant0._Z10findRowMinPiS_S_i)
        /*0078*/ 	.short	0x0380
        /*007a*/ 	.short	0x001c


	//----- nvinfo : EIATTR_SW_WAR
	.align		4
.L_67:
        /*007c*/ 	.byte	0x04, 0x36
        /*007e*/ 	.short	(.L_69 - .L_68)
.L_68:
        /*0080*/ 	.word	0x00000008
.L_69:


//--------------------- .nv.info._Z9transposePiS_i --------------------------
	.section	.nv.info._Z9transposePiS_i,"",@"SHT_CUDA_INFO"
	.sectionflags	@""
	.align	4


	//----- nvinfo : EIATTR_CUDA_API_VERSION
	.align		4
        /*0000*/ 	.byte	0x04, 0x37
        /*0002*/ 	.short	(.L_71 - .L_70)
.L_70:
        /*0004*/ 	.word	0x00000082


	//----- nvinfo : EIATTR_KPARAM_INFO
	.align		4
.L_71:
        /*0008*/ 	.byte	0x04, 0x17
        /*000a*/ 	.short	(.L_73 - .L_72)
.L_72:
        /*000c*/ 	.word	0x00000000
        /*0010*/ 	.short	0x0002
        /*0012*/ 	.short	0x0010
        /*0014*/ 	.byte	0x00, 0xf0, 0x11, 0x00


	//----- nvinfo : EIATTR_KPARAM_INFO
	.align		4
.L_73:
        /*0018*/ 	.byte	0x04, 0x17
        /*001a*/ 	.short	(.L_75 - .L_74)
.L_74:
        /*001c*/ 	.word	0x00000000
        /*0020*/ 	.short	0x0001
        /*0022*/ 	.short	0x0008
        /*0024*/ 	.byte	0x00, 0xf5, 0x21, 0x00


	//----- nvinfo : EIATTR_KPARAM_INFO
	.align		4
.L_75:
        /*0028*/ 	.byte	0x04, 0x17
        /*002a*/ 	.short	(.L_77 - .L_76)
.L_76:
        /*002c*/ 	.word	0x00000000
        /*0030*/ 	.short	0x0000
        /*0032*/ 	.short	0x0000
        /*0034*/ 	.byte	0x00, 0xf5, 0x21, 0x00


	//----- nvinfo : EIATTR_SPARSE_MMA_MASK
	.align		4
.L_77:
        /*0038*/ 	.byte	0x03, 0x50
        /*003a*/ 	.short	0x0000


	//----- nvinfo : EIATTR_MAXREG_COUNT
	.align		4
        /*003c*/ 	.byte	0x03, 0x1b
        /*003e*/ 	.short	0x00ff


	//----- nvinfo : EIATTR_MERCURY_ISA_VERSION
	.align		4
        /*0040*/ 	.byte	0x03, 0x5f
        /*0042*/ 	.short	0x0101


	//----- nvinfo : EIATTR_VRC_CTA_INIT_COUNT
	.align		4
        /*0044*/ 	.byte	0x02, 0x4a
	.zero		1
	.zero		1


	//----- nvinfo : EIATTR_EXIT_INSTR_OFFSETS
	.align		4
        /*0048*/ 	.byte	0x04, 0x1c
        /*004a*/ 	.short	(.L_79 - .L_78)


	//   ....[0]....
.L_78:
        /*004c*/ 	.word	0x00000080


	//   ....[1]....
        /*0050*/ 	.word	0x000002b0


	//----- nvinfo : EIATTR_CBANK_PARAM_SIZE
	.align		4
.L_79:
        /*0054*/ 	.byte	0x03, 0x19
        /*0056*/ 	.short	0x0014


	//----- nvinfo : EIATTR_PARAM_CBANK
	.align		4
        /*0058*/ 	.byte	0x04, 0x0a
        /*005a*/ 	.short	(.L_81 - .L_80)
	.align		4
.L_80:
        /*005c*/ 	.word	index@(.nv.constant0._Z9transposePiS_i)
        /*0060*/ 	.short	0x0380
        /*0062*/ 	.short	0x0014


	//----- nvinfo : EIATTR_SW_WAR
	.align		4
.L_81:
        /*0064*/ 	.byte	0x04, 0x36
        /*0066*/ 	.short	(.L_83 - .L_82)
.L_82:
        /*0068*/ 	.word	0x00000008
.L_83:


//--------------------- .nv.callgraph             --------------------------
	.section	.nv.callgraph,"",@"SHT_CUDA_CALLGRAPH"
	.align	4
	.sectionentsize	8
	.align		4
        /*0000*/ 	.word	0x00000000
	.align		4
        /*0004*/ 	.word	0xffffffff
	.align		4
        /*0008*/ 	.word	0x00000000
	.align		4
        /*000c*/ 	.word	0xfffffffe
	.align		4
        /*0010*/ 	.word	0x00000000
	.align		4
        /*0014*/ 	.word	0xfffffffd
	.align		4
        /*0018*/ 	.word	0x00000000
	.align		4
        /*001c*/ 	.word	0xfffffffc


//--------------------- .text._Z15subtractFromColPiS_i --------------------------
	.section	.text._Z15subtractFromColPiS_i,"ax",@progbits
	.align	128
        .global         _Z15subtractFromColPiS_i
        .type           _Z15subtractFromColPiS_i,@function
        .size           _Z15subtractFromColPiS_i,(.L_x_7 - _Z15subtractFromColPiS_i)
        .other          _Z15subtractFromColPiS_i,@"STO_CUDA_ENTRY STV_DEFAULT"
_Z15subtractFromColPiS_i:
.text._Z15subtractFromColPiS_i:
[----:B------:R-:W-:Y:S01]  /*0000*/  LDC R1, c[0x0][0x37c] ;  /* 0x0000df00ff017b82 */ /* 0x000fe20000000800 */
[----:B------:R-:W0:Y:S07]  /*0010*/  S2R R0, SR_TID.X ;  /* 0x0000000000007919 */ /* 0x000e2e0000002100 */
[----:B------:R-:W0:Y:S08]  /*0020*/  S2UR UR4, SR_CTAID.X ;  /* 0x00000000000479c3 */ /* 0x000e300000002500 */
[----:B------:R-:W0:Y:S08]  /*0030*/  LDC R7, c[0x0][0x360] ;  /* 0x0000d800ff077b82 */ /* 0x000e300000000800 */
[----:B------:R-:W1:Y:S01]  /*0040*/  LDC R8, c[0x0][0x390] ;  /* 0x0000e400ff087b82 */ /* 0x000e620000000800 */
[----:B0-----:R-:W-:-:S02]  /*0050*/  IMAD R7, R7, UR4, R0 ;  /* 0x0000000407077c24 */ /* 0x001fc4000f8e0200 */
[----:B-1----:R-:W-:-:S05]  /*0060*/  IMAD R0, R8, R8, RZ ;  /* 0x0000000808007224 */ /* 0x002fca00078e02ff */
[----:B------:R-:W-:-:S13]  /*0070*/  ISETP.GE.AND P0, PT, R7, R0, PT ;  /* 0x000000000700720c */ /* 0x000fda0003f06270 */
[----:B------:R-:W-:Y:S05]  /*0080*/  @P0 EXIT ;  /* 0x000000000000094d */ /* 0x000fea0003800000 */
[----:B------:R-:W-:Y:S01]  /*0090*/  IABS R5, R8 ;  /* 0x0000000800057213 */ /* 0x000fe20000000000 */
[----:B------:R-:W0:Y:S03]  /*00a0*/  LDCU.64 UR4, c[0x0][0x358] ;  /* 0x00006b00ff0477ac */ /* 0x000e260008000a00 */
[----:B------:R-:W1:Y:S08]  /*00b0*/  I2F.RP R0, R5 ;  /* 0x0000000500007306 */ /* 0x000e700000209400 */
[----:B-1----:R-:W1:Y:S02]  /*00c0*/  MUFU.RCP R0, R0 ;  /* 0x0000000000007308 */ /* 0x002e640000001000 */
[----:B-1----:R-:W-:-:S06]  /*00d0*/  VIADD R2, R0, 0xffffffe ;  /* 0x0ffffffe00027836 */ /* 0x002fcc0000000000 */
[----:B------:R1:W2:Y:S02]  /*00e0*/  F2I.FTZ.U32.TRUNC.NTZ R3, R2 ;  /* 0x0000000200037305 */ /* 0x0002a4000021f000 */
[----:B-1----:R-:W-:Y:S01]  /*00f0*/  IMAD.MOV.U32 R2, RZ, RZ, RZ ;  /* 0x000000ffff027224 */ /* 0x002fe200078e00ff */
[----:B--2---:R-:W-:-:S05]  /*0100*/  IADD3 R4, PT, PT, RZ, -R3, RZ ;  /* 0x80000003ff047210 */ /* 0x004fca0007ffe0ff */
[----:B------:R-:W-:Y:S01]  /*0110*/  IMAD R9, R4, R5, RZ ;  /* 0x0000000504097224 */ /* 0x000fe200078e02ff */
[----:B------:R-:W-:-:S03]  /*0120*/  IABS R4, R7 ;  /* 0x0000000700047213 */ /* 0x000fc60000000000 */
[----:B------:R-:W-:-:S06]  /*0130*/  IMAD.HI.U32 R3, R3, R9, R2 ;  /* 0x0000000903037227 */ /* 0x000fcc00078e0002 */
[----:B------:R-:W-:Y:S02]  /*0140*/  IMAD.HI.U32 R6, R3, R4, RZ ;  /* 0x0000000403067227 */ /* 0x000fe400078e00ff */
[----:B------:R-:W1:Y:S03]  /*0150*/  LDC.64 R2, c[0x0][0x380] ;  /* 0x0000e000ff027b82 */ /* 0x000e660000000a00 */
[----:B------:R-:W-:-:S05]  /*0160*/  IADD3 R0, PT, PT, -R6, RZ, RZ ;  /* 0x000000ff06007210 */ /* 0x000fca0007ffe1ff */
[----:B------:R-:W-:-:S05]  /*0170*/  IMAD R0, R5, R0, R4 ;  /* 0x0000000005007224 */ /* 0x000fca00078e0204 */
[----:B------:R-:W-:Y:S01]  /*0180*/  ISETP.GT.U32.AND P2, PT, R5, R0, PT ;  /* 0x000000000500720c */ /* 0x000fe20003f44070 */
[----:B-1----:R-:W-:-:S12]  /*0190*/  IMAD.WIDE R2, R7, 0x4, R2 ;  /* 0x0000000407027825 */ /* 0x002fd800078e0202 */
[----:B------:R-:W-:Y:S01]  /*01a0*/  @!P2 IADD3 R6, PT, PT, R6, 0x1, RZ ;  /* 0x000000010606a810 */ /* 0x000fe20007ffe0ff */
[----:B------:R-:W-:Y:S01]  /*01b0*/  @!P2 IMAD.IADD R0, R0, 0x1, -R5 ;  /* 0x000000010000a824 */ /* 0x000fe200078e0a05 */
[----:B------:R-:W-:-:S04]  /*01c0*/  ISETP.NE.AND P2, PT, R8, RZ, PT ;  /* 0x000000ff0800720c */ /* 0x000fc80003f45270 */
[----:B------:R-:W-:Y:S02]  /*01d0*/  ISETP.GE.U32.AND P0, PT, R0, R5, PT ;  /* 0x000000050000720c */ /* 0x000fe40003f06070 */
[----:B------:R-:W1:Y:S01]  /*01e0*/  LDC.64 R4, c[0x0][0x388] ;  /* 0x0000e200ff047b82 */ /* 0x000e620000000a00 */
[----:B------:R-:W-:-:S04]  /*01f0*/  LOP3.LUT R0, R7, R8, RZ, 0x3c, !PT ;  /* 0x0000000807007212 */ /* 0x000fc800078e3cff */
[----:B------:R-:W-:Y:S02]  /*0200*/  ISETP.GE.AND P1, PT, R0, RZ, PT ;  /* 0x000000ff0000720c */ /* 0x000fe40003f26270 */
[----:B0-----:R-:W2:Y:S04]  /*0210*/  LDG.E R0, desc[UR4][R2.64] ;  /* 0x0000000402007981 */ /* 0x001ea8000c1e1900 */
[----:B------:R-:W-:-:S07]  /*0220*/  @P0 VIADD R6, R6, 0x1 ;  /* 0x0000000106060836 */ /* 0x000fce0000000000 */
[----:B------:R-:W-:Y:S02]  /*0230*/  @!P1 IADD3 R6, PT, PT, -R6, RZ, RZ ;  /* 0x000000ff06069210 */ /* 0x000fe40007ffe1ff */
[----:B------:R-:W-:-:S05]  /*0240*/  @!P2 LOP3.LUT R6, RZ, R8, RZ, 0x33, !PT ;  /* 0x00000008ff06a212 */ /* 0x000fca00078e33ff */
[----:B-1----:R-:W-:-:S06]  /*0250*/  IMAD.WIDE R4, R6, 0x4, R4 ;  /* 0x0000000406047825 */ /* 0x002fcc00078e0204 */
[----:B------:R-:W2:Y:S02]  /*0260*/  LDG.E R5, desc[UR4][R4.64] ;  /* 0x0000000404057981 */ /* 0x000ea4000c1e1900 */
[----:B--2---:R-:W-:-:S05]  /*0270*/  IMAD.IADD R7, R0, 0x1, -R5 ;  /* 0x0000000100077824 */ /* 0x004fca00078e0a05 */
[----:B------:R-:W-:Y:S01]  /*0280*/  STG.E desc[UR4][R2.64], R7 ;  /* 0x0000000702007986 */ /* 0x000fe2000c101904 */
[----:B------:R-:W-:Y:S05]  /*0290*/  EXIT ;  /* 0x000000000000794d */ /* 0x000fea0003800000 */
.L_x_0:
[----:B------:R-:W-:-:S00]  /*02a0*/  BRA `(.L_x_0) ;  /* 0xfffffffc00fc7947 */ /* 0x000fc0000383ffff */
[----:B------:R-:W-:-:S00]  /*02b0*/  NOP ;  /* 0x0000000000007918 */ /* 0x000fc00000000000 */
        /* <DEDUP_REMOVED lines=12> */
.L_x_7:


//--------------------- .text._Z15subtractFromRowPiS_i --------------------------
	.section	.text._Z15subtractFromRowPiS_i,"ax",@progbits
	.align	128
        .global         _Z15subtractFromRowPiS_i
        .type           _Z15subtractFromRowPiS_i,@function
        .size           _Z15subtractFromRowPiS_i,(.L_x_8 - _Z15subtractFromRowPiS_i)
        .other          _Z15subtractFromRowPiS_i,@"STO_CUDA_ENTRY STV_DEFAULT"
_Z15subtractFromRowPiS_i:
.text._Z15subtractFromRowPiS_i:
        /* <DEDUP_REMOVED lines=10> */
[----:B------:R-:W0:Y:S01]  /*00a0*/  LDCU.64 UR4, c[0x0][0x358] ;  /* 0x00006b00ff0477ac */ /* 0x000e220008000a00 */
[----:B------:R-:W-:Y:S02]  /*00b0*/  ISETP.GE.AND P2, PT, R7, RZ, PT ;  /* 0x000000ff0700720c */ /* 0x000fe40003f46270 */
[----:B------:R-:W1:Y:S08]  /*00c0*/  I2F.RP R0, R9 ;  /* 0x0000000900007306 */ /* 0x000e700000209400 */
[----:B-1----:R-:W1:Y:S02]  /*00d0*/  MUFU.RCP R0, R0 ;  /* 0x0000000000007308 */ /* 0x002e640000001000 */
[----:B-1----:R-:W-:-:S06]  /*00e0*/  VIADD R2, R0, 0xffffffe ;  /* 0x0ffffffe00027836 */ /* 0x002fcc0000000000 */
[----:B------:R1:W2:Y:S02]  /*00f0*/  F2I.FTZ.U32.TRUNC.NTZ R3, R2 ;  /* 0x0000000200037305 */ /* 0x0002a4000021f000 */
[----:B-1----:R-:W-:Y:S02]  /*0100*/  HFMA2 R2, -RZ, RZ, 0, 0 ;  /* 0x00000000ff027431 */ /* 0x002fe400000001ff */
[----:B--2---:R-:W-:-:S04]  /*0110*/  IMAD.MOV R4, RZ, RZ, -R3 ;  /* 0x000000ffff047224 */ /* 0x004fc800078e0a03 */
[----:B------:R-:W-:Y:S01]  /*0120*/  IMAD R5, R4, R9, RZ ;  /* 0x0000000904057224 */ /* 0x000fe200078e02ff */
[----:B------:R-:W-:-:S03]  /*0130*/  IABS R4, R7 ;  /* 0x0000000700047213 */ /* 0x000fc60000000000 */
[----:B------:R-:W-:-:S06]  /*0140*/  IMAD.HI.U32 R3, R3, R5, R2 ;  /* 0x0000000503037227 */ /* 0x000fcc00078e0002 */
[----:B------:R-:W-:-:S04]  /*0150*/  IMAD.HI.U32 R3, R3, R4, RZ ;  /* 0x0000000403037227 */ /* 0x000fc800078e00ff */
[----:B------:R-:W-:-:S04]  /*0160*/  IMAD.MOV R3, RZ, RZ, -R3 ;  /* 0x000000ffff037224 */ /* 0x000fc800078e0a03 */
[C---:B------:R-:W-:Y:S02]  /*0170*/  IMAD R0, R9.reuse, R3, R4 ;  /* 0x0000000309007224 */ /* 0x040fe400078e0204 */
[----:B------:R-:W1:Y:S03]  /*0180*/  LDC.64 R4, c[0x0][0x388] ;  /* 0x0000e200ff047b82 */ /* 0x000e660000000a00 */
[----:B------:R-:W-:-:S05]  /*0190*/  ISETP.GT.U32.AND P0, PT, R9, R0, PT ;  /* 0x000000000900720c */ /* 0x000fca0003f04070 */
[----:B------:R-:W2:Y:S08]  /*01a0*/  LDC.64 R2, c[0x0][0x380] ;  /* 0x0000e000ff027b82 */ /* 0x000eb00000000a00 */
[----:B------:R-:W-:Y:S02]  /*01b0*/  @!P0 IADD3 R0, PT, PT, R0, -R9, RZ ;  /* 0x8000000900008210 */ /* 0x000fe40007ffe0ff */
[----:B------:R-:W-:-:S02]  /*01c0*/  ISETP.NE.AND P0, PT, R6, RZ, PT ;  /* 0x000000ff0600720c */ /* 0x000fc40003f05270 */
[----:B------:R-:W-:Y:S01]  /*01d0*/  ISETP.GT.U32.AND P1, PT, R9, R0, PT ;  /* 0x000000000900720c */ /* 0x000fe20003f24070 */
[----:B--2---:R-:W-:-:S12]  /*01e0*/  IMAD.WIDE R2, R7, 0x4, R2 ;  /* 0x0000000407027825 */ /* 0x004fd800078e0202 */
[----:B------:R-:W-:-:S05]  /*01f0*/  @!P1 IMAD.IADD R0, R0, 0x1, -R9 ;  /* 0x0000000100009824 */ /* 0x000fca00078e0a09 */
[----:B------:R-:W-:Y:S02]  /*0200*/  @!P2 IADD3 R0, PT, PT, -R0, RZ, RZ ;  /* 0x000000ff0000a210 */ /* 0x000fe40007ffe1ff */
[----:B------:R-:W-:-:S05]  /*0210*/  @!P0 LOP3.LUT R0, RZ, R6, RZ, 0x33, !PT ;  /* 0x00000006ff008212 */ /* 0x000fca00078e33ff */
[----:B-1----:R-:W-:Y:S02]  /*0220*/  IMAD.WIDE R4, R0, 0x4, R4 ;  /* 0x0000000400047825 */ /* 0x002fe400078e0204 */
[----:B0-----:R-:W2:Y:S04]  /*0230*/  LDG.E R0, desc[UR4][R2.64] ;  /* 0x0000000402007981 */ /* 0x001ea8000c1e1900 */
[----:B------:R-:W2:Y:S02]  /*0240*/  LDG.E R5, desc[UR4][R4.64] ;  /* 0x0000000404057981 */ /* 0x000ea4000c1e1900 */
[----:B--2---:R-:W-:-:S05]  /*0250*/  IADD3 R7, PT, PT, R0, -R5, RZ ;  /* 0x8000000500077210 */ /* 0x004fca0007ffe0ff */
[----:B------:R-:W-:Y:S01]  /*0260*/  STG.E desc[UR4][R2.64], R7 ;  /* 0x0000000702007986 */ /* 0x000fe2000c101904 */
[----:B------:R-:W-:Y:S05]  /*0270*/  EXIT ;  /* 0x000000000000794d */ /* 0x000fea0003800000 */
.L_x_1:
        /* <DEDUP_REMOVED lines=16> */
.L_x_8:


//--------------------- .text._Z10findRowMinPiS_S_i --------------------------
	.section	.text._Z10findRowMinPiS_S_i,"ax",@progbits
	.align	128
        .global         _Z10findRowMinPiS_S_i
        .type           _Z10findRowMinPiS_S_i,@function
        .size           _Z10findRowMinPiS_S_i,(.L_x_9 - _Z10findRowMinPiS_S_i)
        .other          _Z10findRowMinPiS_S_i,@"STO_CUDA_ENTRY STV_DEFAULT"
_Z10findRowMinPiS_S_i:
.text._Z10findRowMinPiS_S_i:
[----:B------:R-:W-:Y:S01]  /*0000*/  LDC R1, c[0x0][0x37c] ;  /* 0x0000df00ff017b82 */ /* 0x000fe20000000800 */
[----:B------:R-:W0:Y:S01]  /*0010*/  S2R R0, SR_TID.X ;  /* 0x0000000000007919 */ /* 0x000e220000002100 */
[----:B------:R-:W1:Y:S06]  /*0020*/  LDCU UR5, c[0x0][0x398] ;  /* 0x00007300ff0577ac */ /* 0x000e6c0008000800 */
[----:B------:R-:W0:Y:S01]  /*0030*/  S2UR UR4, SR_CTAID.X ;  /* 0x00000000000479c3 */ /* 0x000e220000002500 */
[----:B------:R-:W-:Y:S01]  /*0040*/  IMAD.MOV.U32 R11, RZ, RZ, 0x7fffffff ;  /* 0x7fffffffff0b7424 */ /* 0x000fe200078e00ff */
[----:B------:R-:W2:Y:S06]  /*0050*/  LDCU.64 UR6, c[0x0][0x358] ;  /* 0x00006b00ff0677ac */ /* 0x000eac0008000a00 */
[----:B------:R-:W0:Y:S01]  /*0060*/  LDC R9, c[0x0][0x360] ;  /* 0x0000d800ff097b82 */ /* 0x000e220000000800 */
[----:B-1----:R-:W-:Y:S01]  /*0070*/  UISETP.GE.AND UP0, UPT, UR5, 0x1, UPT ;  /* 0x000000010500788c */ /* 0x002fe2000bf06270 */
[----:B0-----:R-:W-:-:S08]  /*0080*/  IMAD R9, R9, UR4, R0 ;  /* 0x0000000409097c24 */ /* 0x001fd0000f8e0200 */
[----:B--2---:R-:W-:Y:S05]  /*0090*/  BRA.U !UP0, `(.L_x_2) ;  /* 0x0000000108607547 */ /* 0x004fea000b800000 */
[----:B------:R-:W0:Y:S01]  /*00a0*/  LDC.64 R6, c[0x0][0x380] ;  /* 0x0000e000ff067b82 */ /* 0x000e220000000a00 */
[----:B------:R-:W1:Y:S01]  /*00b0*/  LDCU.64 UR10, c[0x0][0x390] ;  /* 0x00007200ff0a77ac */ /* 0x000e620008000a00 */
[----:B------:R-:W-:Y:S01]  /*00c0*/  BSSY.RECONVERGENT B0, `(.L_x_2) ;  /* 0x0000015000007945 */ /* 0x000fe20003800200 */
[----:B------:R-:W-:Y:S01]  /*00d0*/  IMAD R13, R9, UR5, RZ ;  /* 0x00000005090d7c24 */ /* 0x000fe2000f8e02ff */
[----:B------:R-:W-:Y:S01]  /*00e0*/  MOV R11, 0x7fffffff ;  /* 0x7fffffff000b7802 */ /* 0x000fe20000000f00 */
[----:B------:R-:W-:Y:S02]  /*00f0*/  UIADD3 UR8, UPT, UPT, -UR5, URZ, URZ ;  /* 0x000000ff05087290 */ /* 0x000fe4000fffe1ff */
[----:B------:R-:W-:-:S04]  /*0100*/  UIMAD UR4, UR5, UR5, URZ ;  /* 0x00000005050472a4 */ /* 0x000fc8000f8e02ff */
[----:B------:R-:W-:Y:S01]  /*0110*/  IMAD.U32 R0, RZ, RZ, UR8 ;  /* 0x00000008ff007e24 */ /* 0x000fe2000f8e00ff */
[----:B-1----:R-:W-:Y:S01]  /*0120*/  MOV R8, UR10 ;  /* 0x0000000a00087c02 */ /* 0x002fe20008000f00 */
[----:B------:R-:W-:-:S07]  /*0130*/  IMAD.U32 R5, RZ, RZ, UR11 ;  /* 0x0000000bff057e24 */ /* 0x000fce000f8e00ff */
.L_x_4:
[----:B------:R-:W-:-:S13]  /*0140*/  ISETP.GE.AND P0, PT, R13, UR4, PT ;  /* 0x000000040d007c0c */ /* 0x000fda000bf06270 */
[----:B------:R-:W-:Y:S05]  /*0150*/  @P0 BRA `(.L_x_3) ;  /* 0x00000000002c0947 */ /* 0x000fea0003800000 */
[----:B0-----:R-:W-:Y:S01]  /*0160*/  IMAD.WIDE R2, R13, 0x4, R6 ;  /* 0x000000040d027825 */ /* 0x001fe200078e0206 */
[----:B------:R-:W-:-:S05]  /*0170*/  MOV R4, R8 ;  /* 0x0000000800047202 */ /* 0x000fca0000000f00 */
[----:B------:R-:W2:Y:S04]  /*0180*/  LDG.E R2, desc[UR6][R2.64] ;  /* 0x0000000602027981 */ /* 0x000ea8000c1e1900 */
[----:B------:R0:W2:Y:S01]  /*0190*/  LDG.E R4, desc[UR6][R4.64] ;  /* 0x0000000604047981 */ /* 0x0000a2000c1e1900 */
[----:B------:R-:W-:Y:S01]  /*01a0*/  VIADD R0, R0, 0x1 ;  /* 0x0000000100007836 */ /* 0x000fe20000000000 */
[----:B------:R-:W-:Y:S02]  /*01b0*/  IADD3 R8, P1, PT, R8, 0x4, RZ ;  /* 0x0000000408087810 */ /* 0x000fe40007f3e0ff */
[----:B------:R-:W-:Y:S02]  /*01c0*/  IADD3 R13, PT, PT, R13, 0x1, RZ ;  /* 0x000000010d0d7810 */ /* 0x000fe40007ffe0ff */
[----:B------:R-:W-:Y:S01]  /*01d0*/  ISETP.NE.AND P0, PT, R0, RZ, PT ;  /* 0x000000ff0000720c */ /* 0x000fe20003f05270 */
[----:B0-----:R-:W-:Y:S01]  /*01e0*/  IMAD.X R5, RZ, RZ, R5, P1 ;  /* 0x000000ffff057224 */ /* 0x001fe200008e0605 */
[----:B--2---:R-:W-:-:S11]  /*01f0*/  VIADDMNMX R11, R2, -R4, R11, PT ;  /* 0x80000004020b7246 */ /* 0x004fd6000380010b */
[----:B------:R-:W-:Y:S05]  /*0200*/  @P0 BRA `(.L_x_4) ;  /* 0xfffffffc00cc0947 */ /* 0x000fea000383ffff */
.L_x_3:
[----:B------:R-:W-:Y:S05]  /*0210*/  BSYNC.RECONVERGENT B0 ;  /* 0x0000000000007941 */ /* 0x000fea0003800200 */
.L_x_2:
[----:B------:R-:W1:Y:S02]  /*0220*/  LDCU UR5, c[0x0][0x398] ;  /* 0x00007300ff0577ac */ /* 0x000e640008000800 */
[----:B-1----:R-:W-:-:S13]  /*0230*/  ISETP.GE.AND P0, PT, R9, UR5, PT ;  /* 0x0000000509007c0c */ /* 0x002fda000bf06270 */
[----:B------:R-:W-:Y:S05]  /*0240*/  @P0 EXIT ;  /* 0x000000000000094d */ /* 0x000fea0003800000 */
[----:B------:R-:W1:Y:S02]  /*0250*/  LDC.64 R2, c[0x0][0x388] ;  /* 0x0000e200ff027b82 */ /* 0x000e640000000a00 */
[----:B-1----:R-:W-:-:S05]  /*0260*/  IMAD.WIDE R2, R9, 0x4, R2 ;  /* 0x0000000409027825 */ /* 0x002fca00078e0202 */
[----:B------:R-:W-:Y:S01]  /*0270*/  STG.E desc[UR6][R2.64], R11 ;  /* 0x0000000b02007986 */ /* 0x000fe2000c101906 */
[----:B------:R-:W-:Y:S05]  /*0280*/  EXIT ;  /* 0x000000000000794d */ /* 0x000fea0003800000 */
.L_x_5:
        /* <DEDUP_REMOVED lines=15> */
.L_x_9:


//--------------------- .text._Z9transposePiS_i   --------------------------
	.section	.text._Z9transposePiS_i,"ax",@progbits
	.align	128
        .global         _Z9transposePiS_i
        .type           _Z9transposePiS_i,@function
        .size           _Z9transposePiS_i,(.L_x_10 - _Z9transposePiS_i)
        .other          _Z9transposePiS_i,@"STO_CUDA_ENTRY STV_DEFAULT"
_Z9transposePiS_i:
.text._Z9transposePiS_i:
        /* <DEDUP_REMOVED lines=13> */
[----:B-1----:R-:W-:-:S06]  /*00d0*/  IADD3 R2, PT, PT, R4, 0xffffffe, RZ ;  /* 0x0ffffffe04027810 */ /* 0x002fcc0007ffe0ff */
[----:B------:R1:W2:Y:S02]  /*00e0*/  F2I.FTZ.U32.TRUNC.NTZ R3, R2 ;  /* 0x0000000200037305 */ /* 0x0002a4000021f000 */
[----:B-1----:R-:W-:Y:S02]  /*00f0*/  HFMA2 R2, -RZ, RZ, 0, 0 ;  /* 0x00000000ff027431 */ /* 0x002fe400000001ff */
[----:B--2---:R-:W-:-:S04]  /*0100*/  IMAD.MOV R6, RZ, RZ, -R3 ;  /* 0x000000ffff067224 */ /* 0x004fc800078e0a03 */
[----:B------:R-:W-:Y:S01]  /*0110*/  IMAD R9, R6, R5, RZ ;  /* 0x0000000506097224 */ /* 0x000fe200078e02ff */
[----:B------:R-:W-:-:S03]  /*0120*/  IABS R6, R0 ;  /* 0x0000000000067213 */ /* 0x000fc60000000000 */
[----:B------:R-:W-:Y:S01]  /*0130*/  IMAD.HI.U32 R3, R3, R9, R2 ;  /* 0x0000000903037227 */ /* 0x000fe200078e0002 */
[----:B------:R-:W-:-:S04]  /*0140*/  LOP3.LUT R2, R0, R7, RZ, 0x3c, !PT ;  /* 0x0000000700027212 */ /* 0x000fc800078e3cff */
[----:B------:R-:W-:Y:S01]  /*0150*/  ISETP.GE.AND P1, PT, R2, RZ, PT ;  /* 0x000000ff0200720c */ /* 0x000fe20003f26270 */
[----:B------:R-:W-:-:S04]  /*0160*/  IMAD.HI.U32 R3, R3, R6, RZ ;  /* 0x0000000603037227 */ /* 0x000fc800078e00ff */
[----:B------:R-:W-:-:S04]  /*0170*/  IMAD.MOV R4, RZ, RZ, -R3 ;  /* 0x000000ffff047224 */ /* 0x000fc800078e0a03 */
[----:B------:R-:W-:-:S05]  /*0180*/  IMAD R4, R5, R4, R6 ;  /* 0x0000000405047224 */ /* 0x000fca00078e0206 */
[----:B------:R-:W-:-:S13]  /*0190*/  ISETP.GT.U32.AND P2, PT, R5, R4, PT ;  /* 0x000000040500720c */ /* 0x000fda0003f44070 */
[-C--:B------:R-:W-:Y:S01]  /*01a0*/  @!P2 IADD3 R4, PT, PT, R4, -R5.reuse, RZ ;  /* 0x800000050404a210 */ /* 0x080fe20007ffe0ff */
[----:B------:R-:W-:Y:S01]  /*01b0*/  @!P2 VIADD R3, R3, 0x1 ;  /* 0x000000010303a836 */ /* 0x000fe20000000000 */
[----:B------:R-:W-:Y:S02]  /*01c0*/  ISETP.NE.AND P2, PT, R7, RZ, PT ;  /* 0x000000ff0700720c */ /* 0x000fe40003f45270 */
[----:B------:R-:W-:-:S13]  /*01d0*/  ISETP.GE.U32.AND P0, PT, R4, R5, PT ;  /* 0x000000050400720c */ /* 0x000fda0003f06070 */
[----:B------:R-:W-:-:S05]  /*01e0*/  @P0 IADD3 R3, PT, PT, R3, 0x1, RZ ;  /* 0x0000000103030810 */ /* 0x000fca0007ffe0ff */
[----:B------:R-:W-:Y:S02]  /*01f0*/  IMAD.MOV.U32 R4, RZ, RZ, R3 ;  /* 0x000000ffff047224 */ /* 0x000fe400078e0003 */
[----:B------:R-:W1:Y:S03]  /*0200*/  LDC.64 R2, c[0x0][0x380] ;  /* 0x0000e000ff027b82 */ /* 0x000e660000000a00 */
[----:B------:R-:W-:Y:S02]  /*0210*/  @!P1 IADD3 R4, PT, PT, -R4, RZ, RZ ;  /* 0x000000ff04049210 */ /* 0x000fe40007ffe1ff */
[----:B------:R-:W-:-:S04]  /*0220*/  @!P2 LOP3.LUT R4, RZ, R7, RZ, 0x33, !PT ;  /* 0x00000007ff04a212 */ /* 0x000fc800078e33ff */
[----:B------:R-:W-:-:S05]  /*0230*/  IADD3 R5, PT, PT, -R4, RZ, RZ ;  /* 0x000000ff04057210 */ /* 0x000fca0007ffe1ff */
[----:B------:R-:W-:-:S04]  /*0240*/  IMAD R5, R7, R5, R0 ;  /* 0x0000000507057224 */ /* 0x000fc800078e0200 */
[----:B------:R-:W-:-:S04]  /*0250*/  IMAD R5, R5, R7, R4 ;  /* 0x0000000705057224 */ /* 0x000fc800078e0204 */
[----:B-1----:R-:W-:Y:S02]  /*0260*/  IMAD.WIDE R2, R5, 0x4, R2 ;  /* 0x0000000405027825 */ /* 0x002fe400078e0202 */
[----:B------:R-:W1:Y:S04]  /*0270*/  LDC.64 R4, c[0x0][0x388] ;  /* 0x0000e200ff047b82 */ /* 0x000e680000000a00 */
[----:B0-----:R-:W2:Y:S01]  /*0280*/  LDG.E R3, desc[UR4][R2.64] ;  /* 0x0000000402037981 */ /* 0x001ea2000c1e1900 */
[----:B-1----:R-:W-:-:S05]  /*0290*/  IMAD.WIDE R4, R0, 0x4, R4 ;  /* 0x0000000400047825 */ /* 0x002fca00078e0204 */
[----:B--2---:R-:W-:Y:S01]  /*02a0*/  STG.E desc[UR4][R4.64], R3 ;  /* 0x0000000304007986 */ /* 0x004fe2000c101904 */
[----:B------:R-:W-:Y:S05]  /*02b0*/  EXIT ;  /* 0x000000000000794d */ /* 0x000fea0003800000 */
.L_x_6:
        /* <DEDUP_REMOVED lines=12> */
.L_x_10:


//--------------------- .nv.shared.reserved.0     --------------------------
	.section	.nv.shared.reserved.0,"aw",@nobits
	.weak		__nv_reservedSMEM_offset_0_alias
	.size		__nv_reservedSMEM_offset_0_alias, 0, 64
	.other		__nv_reservedSMEM_offset_0_alias,@"STO_CUDA_RESERVED_SHARED STV_DEFAULT"
__nv_reservedSMEM_offset_0_alias:
	.zero		0
	.zero		64


//--------------------- .nv.constant0._Z15subtractFromColPiS_i --------------------------
	.section	.nv.constant0._Z15subtractFromColPiS_i,"a",@progbits
	.sectionflags	@""
	.align	4
.nv.constant0._Z15subtractFromColPiS_i:
	.zero		916


//--------------------- .nv.constant0._Z15subtractFromRowPiS_i --------------------------
	.section	.nv.constant0._Z15subtractFromRowPiS_i,"a",@progbits
	.sectionflags	@""
	.align	4
.nv.constant0._Z15subtractFromRowPiS_i:
	.zero		916


//--------------------- .nv.constant0._Z10findRowMinPiS_S_i --------------------------
	.section	.nv.constant0._Z10findRowMinPiS_S_i,"a",@progbits
	.sectionflags	@""
	.align	4
.nv.constant0._Z10findRowMinPiS_S_i:
	.zero		924


//--------------------- .nv.constant0._Z9transposePiS_i --------------------------
	.section	.nv.constant0._Z9transposePiS_i,"a",@progbits
	.sectionflags	@""
	.align	4
.nv.constant0._Z9transposePiS_i:
	.zero		916


//--------------------- SYMBOLS --------------------------

	.type		.nv.reservedSmem.offset0,@object
	.size		.nv.reservedSmem.offset0,0x4
